//
// Generated by NVIDIA NVVM Compiler
//
// Compiler Build ID: CL-36424714
// Cuda compilation tools, release 13.0, V13.0.88
// Based on NVVM 20.0.0
//

.version 9.0
.target sm_100
.address_size 64

	// .globl	_Z6kernelPdS_S_iiiiiddd

.visible .entry _Z6kernelPdS_S_iiiiiddd(
	.param .u64 .ptr .align 1 _Z6kernelPdS_S_iiiiiddd_param_0,
	.param .u64 .ptr .align 1 _Z6kernelPdS_S_iiiiiddd_param_1,
	.param .u64 .ptr .align 1 _Z6kernelPdS_S_iiiiiddd_param_2,
	.param .u32 _Z6kernelPdS_S_iiiiiddd_param_3,
	.param .u32 _Z6kernelPdS_S_iiiiiddd_param_4,
	.param .u32 _Z6kernelPdS_S_iiiiiddd_param_5,
	.param .u32 _Z6kernelPdS_S_iiiiiddd_param_6,
	.param .u32 _Z6kernelPdS_S_iiiiiddd_param_7,
	.param .f64 _Z6kernelPdS_S_iiiiiddd_param_8,
	.param .f64 _Z6kernelPdS_S_iiiiiddd_param_9,
	.param .f64 _Z6kernelPdS_S_iiiiiddd_param_10
)
{
	.reg .pred 	%p<15>;
	.reg .b32 	%r<34>;
	.reg .b64 	%rd<27>;
	.reg .b64 	%fd<25>;

	ld.param.u64 	%rd2, [_Z6kernelPdS_S_iiiiiddd_param_1];
	ld.param.u64 	%rd3, [_Z6kernelPdS_S_iiiiiddd_param_2];
	ld.param.u32 	%r8, [_Z6kernelPdS_S_iiiiiddd_param_3];
	ld.param.u32 	%r9, [_Z6kernelPdS_S_iiiiiddd_param_4];
	ld.param.u32 	%r6, [_Z6kernelPdS_S_iiiiiddd_param_6];
	ld.param.u32 	%r7, [_Z6kernelPdS_S_iiiiiddd_param_7];
	ld.param.f64 	%fd1, [_Z6kernelPdS_S_iiiiiddd_param_8];
	ld.param.f64 	%fd2, [_Z6kernelPdS_S_iiiiiddd_param_9];
	ld.param.f64 	%fd3, [_Z6kernelPdS_S_iiiiiddd_param_10];
	mov.u32 	%r10, %ctaid.x;
	mov.u32 	%r11, %ntid.x;
	mov.u32 	%r12, %tid.x;
	mad.lo.s32 	%r1, %r10, %r11, %r12;
	mov.u32 	%r13, %ctaid.y;
	mov.u32 	%r14, %ntid.y;
	mov.u32 	%r15, %tid.y;
	mad.lo.s32 	%r16, %r13, %r14, %r15;
	mov.u32 	%r17, %ctaid.z;
	mov.u32 	%r18, %ntid.z;
	mov.u32 	%r19, %tid.z;
	mad.lo.s32 	%r20, %r17, %r18, %r19;
	setp.eq.s32 	%p4, %r20, 0;
	add.s32 	%r21, %r9, -1;
	setp.ge.s32 	%p5, %r20, %r21;
	setp.eq.s32 	%p6, %r16, 0;
	or.pred  	%p7, %p4, %p6;
	or.pred  	%p8, %p7, %p5;
	add.s32 	%r22, %r8, -1;
	setp.ge.s32 	%p9, %r16, %r22;
	mov.pred 	%p14, 0;
	or.pred  	%p10, %p8, %p9;
	@%p10 bra 	$L__BB0_2;
	add.s32 	%r23, %r6, -1;
	setp.ge.s32 	%p14, %r1, %r23;
$L__BB0_2:
	setp.ge.s32 	%p11, %r1, %r7;
	not.pred 	%p12, %p14;
	or.pred  	%p13, %p11, %p12;
	@%p13 bra 	$L__BB0_4;
	ld.param.u64 	%rd26, [_Z6kernelPdS_S_iiiiiddd_param_0];
	cvta.to.global.u64 	%rd4, %rd26;
	mul.lo.s32 	%r24, %r9, %r16;
	mul.lo.s32 	%r25, %r9, %r8;
	mul.lo.s32 	%r26, %r25, %r20;
	cvt.s64.s32 	%rd5, %r26;
	cvt.s64.s32 	%rd6, %r24;
	cvt.s64.s32 	%rd7, %r1;
	add.s64 	%rd8, %rd7, %rd6;
	add.s64 	%rd9, %rd8, %rd5;
	shl.b64 	%rd10, %rd9, 3;
	add.s64 	%rd11, %rd4, %rd10;
	ld.global.f64 	%fd4, [%rd11+-8];
	cvta.to.global.u64 	%rd12, %rd3;
	add.s64 	%rd13, %rd12, %rd10;
	ld.global.f64 	%fd5, [%rd13+8];
	add.f64 	%fd6, %fd4, %fd5;
	add.s32 	%r27, %r24, %r1;
	add.s32 	%r28, %r27, %r26;
	mul.wide.s32 	%rd14, %r28, 8;
	add.s64 	%rd15, %rd4, %rd14;
	ld.global.f64 	%fd7, [%rd15];
	fma.rn.f64 	%fd8, %fd7, 0d4000000000000000, %fd6;
	sub.s32 	%r29, %r24, %r9;
	add.s32 	%r30, %r29, %r1;
	add.s32 	%r31, %r30, %r26;
	mul.wide.s32 	%rd16, %r31, 8;
	add.s64 	%rd17, %rd4, %rd16;
	ld.global.f64 	%fd9, [%rd17];
	mul.wide.s32 	%rd18, %r9, 8;
	add.s64 	%rd19, %rd15, %rd18;
	ld.global.f64 	%fd10, [%rd19];
	add.f64 	%fd11, %fd9, %fd10;
	fma.rn.f64 	%fd12, %fd7, 0d4000000000000000, %fd11;
	sub.s32 	%r32, %r26, %r25;
	add.s32 	%r33, %r27, %r32;
	mul.wide.s32 	%rd20, %r33, 8;
	add.s64 	%rd21, %rd4, %rd20;
	ld.global.f64 	%fd13, [%rd21];
	mul.wide.s32 	%rd22, %r25, 8;
	add.s64 	%rd23, %rd15, %rd22;
	ld.global.f64 	%fd14, [%rd23];
	add.f64 	%fd15, %fd13, %fd14;
	fma.rn.f64 	%fd16, %fd7, 0d4000000000000000, %fd15;
	mul.f64 	%fd17, %fd3, %fd3;
	div.rn.f64 	%fd18, %fd8, %fd17;
	mul.f64 	%fd19, %fd1, %fd1;
	div.rn.f64 	%fd20, %fd12, %fd19;
	add.f64 	%fd21, %fd18, %fd20;
	mul.f64 	%fd22, %fd2, %fd2;
	div.rn.f64 	%fd23, %fd16, %fd22;
	add.f64 	%fd24, %fd21, %fd23;
	cvta.to.global.u64 	%rd24, %rd2;
	add.s64 	%rd25, %rd24, %rd14;
	st.global.f64 	[%rd25], %fd24;
$L__BB0_4:
	ret;

}


// ===== COMPILED SASS (sm_100) =====

	.target	sm_100

	.elftype	@"ET_EXEC"


//--------------------- .note.nv.tkinfo           --------------------------
	.section	.note.nv.tkinfo,"",@"SHT_NOTE"
	.sectionflags	@"SHF_NOTE_NV_TKINFO"
	.tkinfo
        /*0018*/ 	.word	0x00000002
        /*0030*/ 	.string	""
        /*0030*/ 	.string	"ptxas"
        /*0030*/ 	.string	"Cuda compilation tools, release 13.0, V13.0.88"
        /*0030*/ 	.string	"Build cuda_13.0.r13.0/compiler.36424714_0"
        /*0030*/ 	.string	"-arch sm_100 -m 64 "



//--------------------- .note.nv.cuinfo           --------------------------
	.section	.note.nv.cuinfo,"",@"SHT_NOTE"
	.sectionflags	@"SHF_NOTE_NV_CUINFO"
        /*0018*/ 	.short	0x0002
        /*001a*/ 	.short	0x0064
        /*001c*/ 	.short	0x0082
	.zero		2


//--------------------- .nv.info                  --------------------------
	.section	.nv.info,"",@"SHT_CUDA_INFO"
	.align	4


	//----- nvinfo : EIATTR_REGCOUNT
	.align		4
        /*0000*/ 	.byte	0x04, 0x2f
        /*0002*/ 	.short	(.L_1 - .L_0)
	.align		4
.L_0:
        /*0004*/ 	.word	index@(_Z6kernelPdS_S_iiiiiddd)
        /*0008*/ 	.word	0x0000001e


	//----- nvinfo : EIATTR_FRAME_SIZE
	.align		4
.L_1:
        /*000c*/ 	.byte	0x04, 0x11
        /*000e*/ 	.short	(.L_3 - .L_2)
	.align		4
.L_2:
        /*0010*/ 	.word	index@($__internal_0_$__cuda_sm20_div_rn_f64_full)
        /*0014*/ 	.word	0x00000000


	//----- nvinfo : EIATTR_FRAME_SIZE
	.align		4
.L_3:
        /*0018*/ 	.byte	0x04, 0x11
        /*001a*/ 	.short	(.L_5 - .L_4)
	.align		4
.L_4:
        /*001c*/ 	.word	index@(_Z6kernelPdS_S_iiiiiddd)
        /*0020*/ 	.word	0x00000000


	//----- nvinfo : EIATTR_MIN_STACK_SIZE
	.align		4
.L_5:
        /*0024*/ 	.byte	0x04, 0x12
        /*0026*/ 	.short	(.L_7 - .L_6)
	.align		4
.L_6:
        /*0028*/ 	.word	index@(_Z6kernelPdS_S_iiiiiddd)
        /*002c*/ 	.word	0x00000000
.L_7:


//--------------------- .nv.compat                --------------------------
	.section	.nv.compat,"",@"SHT_CUDA_COMPAT_INFO"
	.align	4
        /*0000*/ 	.byte	0x02, 0x09, 0x00, 0x00, 0x02, 0x02, 0x01, 0x00, 0x02, 0x05, 0x05, 0x00, 0x03, 0x07, 0x01, 0x01
        /*0010*/ 	.byte	0x02, 0x03, 0x00, 0x00, 0x02, 0x06, 0x01, 0x00, 0x04, 0x0b, 0x08, 0x00, 0x01, 0x00, 0x00, 0x00
        /*0020*/ 	.byte	0x00, 0x00, 0x00, 0x00


//--------------------- .nv.info._Z6kernelPdS_S_iiiiiddd --------------------------
	.section	.nv.info._Z6kernelPdS_S_iiiiiddd,"",@"SHT_CUDA_INFO"
	.sectionflags	@""
	.align	4


	//----- nvinfo : EIATTR_CUDA_API_VERSION
	.align		4
        /*0000*/ 	.byte	0x04, 0x37
        /*0002*/ 	.short	(.L_9 - .L_8)
.L_8:
        /*0004*/ 	.word	0x00000082


	//----- nvinfo : EIATTR_KPARAM_INFO
	.align		4
.L_9:
        /*0008*/ 	.byte	0x04, 0x17
        /*000a*/ 	.short	(.L_11 - .L_10)
.L_10:
        /*000c*/ 	.word	0x00000000
        /*0010*/ 	.short	0x000a
        /*0012*/ 	.short	0x0040
        /*0014*/ 	.byte	0x00, 0xf0, 0x21, 0x00


	//----- nvinfo : EIATTR_KPARAM_INFO
	.align		4
.L_11:
        /*0018*/ 	.byte	0x04, 0x17
        /*001a*/ 	.short	(.L_13 - .L_12)
.L_12:
        /*001c*/ 	.word	0x00000000
        /*0020*/ 	.short	0x0009
        /*0022*/ 	.short	0x0038
        /*0024*/ 	.byte	0x00, 0xf0, 0x21, 0x00


	//----- nvinfo : EIATTR_KPARAM_INFO
	.align		4
.L_13:
        /*0028*/ 	.byte	0x04, 0x17
        /*002a*/ 	.short	(.L_15 - .L_14)
.L_14:
        /*002c*/ 	.word	0x00000000
        /*0030*/ 	.short	0x0008
        /*0032*/ 	.short	0x0030
        /*0034*/ 	.byte	0x00, 0xf0, 0x21, 0x00


	//----- nvinfo : EIATTR_KPARAM_INFO
	.align		4
.L_15:
        /*0038*/ 	.byte	0x04, 0x17
        /*003a*/ 	.short	(.L_17 - .L_16)
.L_16:
        /*003c*/ 	.word	0x00000000
        /*0040*/ 	.short	0x0007
        /*0042*/ 	.short	0x0028
        /*0044*/ 	.byte	0x00, 0xf0, 0x11, 0x00


	//----- nvinfo : EIATTR_KPARAM_INFO
	.align		4
.L_17:
        /*0048*/ 	.byte	0x04, 0x17
        /*004a*/ 	.short	(.L_19 - .L_18)
.L_18:
        /*004c*/ 	.word	0x00000000
        /*0050*/ 	.short	0x0006
        /*0052*/ 	.short	0x0024
        /*0054*/ 	.byte	0x00, 0xf0, 0x11, 0x00


	//----- nvinfo : EIATTR_KPARAM_INFO
	.align		4
.L_19:
        /*0058*/ 	.byte	0x04, 0x17
        /*005a*/ 	.short	(.L_21 - .L_20)
.L_20:
        /*005c*/ 	.word	0x00000000
        /*0060*/ 	.short	0x0005
        /*0062*/ 	.short	0x0020
        /*0064*/ 	.byte	0x00, 0xf0, 0x11, 0x00


	//----- nvinfo : EIATTR_KPARAM_INFO
	.align		4
.L_21:
        /*0068*/ 	.byte	0x04, 0x17
        /*006a*/ 	.short	(.L_23 - .L_22)
.L_22:
        /*006c*/ 	.word	0x00000000
        /*0070*/ 	.short	0x0004
        /*0072*/ 	.short	0x001c
        /*0074*/ 	.byte	0x00, 0xf0, 0x11, 0x00


	//----- nvinfo : EIATTR_KPARAM_INFO
	.align		4
.L_23:
        /*0078*/ 	.byte	0x04, 0x17
        /*007a*/ 	.short	(.L_25 - .L_24)
.L_24:
        /*007c*/ 	.word	0x00000000
        /*0080*/ 	.short	0x0003
        /*0082*/ 	.short	0x0018
        /*0084*/ 	.byte	0x00, 0xf0, 0x11, 0x00


	//----- nvinfo : EIATTR_KPARAM_INFO
	.align		4
.L_25:
        /*0088*/ 	.byte	0x04, 0x17
        /*008a*/ 	.short	(.L_27 - .L_26)
.L_26:
        /*008c*/ 	.word	0x00000000
        /*0090*/ 	.short	0x0002
        /*0092*/ 	.short	0x0010
        /*0094*/ 	.byte	0x00, 0xf5, 0x21, 0x00


	//----- nvinfo : EIATTR_KPARAM_INFO
	.align		4
.L_27:
        /*0098*/ 	.byte	0x04, 0x17
        /*009a*/ 	.short	(.L_29 - .L_28)
.L_28:
        /*009c*/ 	.word	0x00000000
        /*00a0*/ 	.short	0x0001
        /*00a2*/ 	.short	0x0008
        /*00a4*/ 	.byte	0x00, 0xf5, 0x21, 0x00


	//----- nvinfo : EIATTR_KPARAM_INFO
	.align		4
.L_29:
        /*00a8*/ 	.byte	0x04, 0x17
        /*00aa*/ 	.short	(.L_31 - .L_30)
.L_30:
        /*00ac*/ 	.word	0x00000000
        /*00b0*/ 	.short	0x0000
        /*00b2*/ 	.short	0x0000
        /*00b4*/ 	.byte	0x00, 0xf5, 0x21, 0x00


	//----- nvinfo : EIATTR_SPARSE_MMA_MASK
	.align		4
.L_31:
        /*00b8*/ 	.byte	0x03, 0x50
        /*00ba*/ 	.short	0x0000


	//----- nvinfo : EIATTR_MAXREG_COUNT
	.align		4
        /*00bc*/ 	.byte	0x03, 0x1b
        /*00be*/ 	.short	0x00ff


	//----- nvinfo : EIATTR_MERCURY_ISA_VERSION
	.align		4
        /*00c0*/ 	.byte	0x03, 0x5f
        /*00c2*/ 	.short	0x0101


	//----- nvinfo : EIATTR_VRC_CTA_INIT_COUNT
	.align		4
        /*00c4*/ 	.byte	0x02, 0x4a
	.zero		1
	.zero		1


	//----- nvinfo : EIATTR_EXIT_INSTR_OFFSETS
	.align		4
        /*00c8*/ 	.byte	0x04, 0x1c
        /*00ca*/ 	.short	(.L_33 - .L_32)


	//   ....[0]....
.L_32:
        /*00cc*/ 	.word	0x00000190


	//   ....[1]....
        /*00d0*/ 	.word	0x00000900


	//----- nvinfo : EIATTR_CRS_STACK_SIZE
	.align		4
.L_33:
        /*00d4*/ 	.byte	0x04, 0x1e
        /*00d6*/ 	.short	(.L_35 - .L_34)
.L_34:
        /*00d8*/ 	.word	0x00000000


	//----- nvinfo : EIATTR_CBANK_PARAM_SIZE
	.align		4
.L_35:
        /*00dc*/ 	.byte	0x03, 0x19
        /*00de*/ 	.short	0x0048


	//----- nvinfo : EIATTR_PARAM_CBANK
	.align		4
        /*00e0*/ 	.byte	0x04, 0x0a
        /*00e2*/ 	.short	(.L_37 - .L_36)
	.align		4
.L_36:
        /*00e4*/ 	.word	index@(.nv.constant0._Z6kernelPdS_S_iiiiiddd)
        /*00e8*/ 	.short	0x0380
        /*00ea*/ 	.short	0x0048


	//----- nvinfo : EIATTR_SW_WAR
	.align		4
.L_37:
        /*00ec*/ 	.byte	0x04, 0x36
        /*00ee*/ 	.short	(.L_39 - .L_38)
.L_38:
        /*00f0*/ 	.word	0x00000008
.L_39:


//--------------------- .nv.callgraph             --------------------------
	.section	.nv.callgraph,"",@"SHT_CUDA_CALLGRAPH"
	.align	4
	.sectionentsize	8
	.align		4
        /*0000*/ 	.word	0x00000000
	.align		4
        /*0004*/ 	.word	0xffffffff
	.align		4
        /*0008*/ 	.word	0x00000000
	.align		4
        /*000c*/ 	.word	0xfffffffe
	.align		4
        /*0010*/ 	.word	0x00000000
	.align		4
        /*0014*/ 	.word	0xfffffffd
	.align		4
        /*0018*/ 	.word	0x00000000
	.align		4
        /*001c*/ 	.word	0xfffffffc


//--------------------- .text._Z6kernelPdS_S_iiiiiddd --------------------------
	.section	.text._Z6kernelPdS_S_iiiiiddd,"ax",@progbits
	.align	128
        .global         _Z6kernelPdS_S_iiiiiddd
        .type           _Z6kernelPdS_S_iiiiiddd,@function
        .size           _Z6kernelPdS_S_iiiiiddd,(.L_x_12 - _Z6kernelPdS_S_iiiiiddd)
        .other          _Z6kernelPdS_S_iiiiiddd,@"STO_CUDA_ENTRY STV_DEFAULT"
_Z6kernelPdS_S_iiiiiddd:
.text._Z6kernelPdS_S_iiiiiddd:
[----:B------:R-:W-:Y:S01]  /*0000*/  LDC R1, c[0x0][0x37c] ;  /* 0x0000df00ff017b82 */ /* 0x000fe20000000800 */
[----:B------:R-:W0:Y:S07]  /*0010*/  S2R R3, SR_TID.Y ;  /* 0x0000000000037919 */ /* 0x000e2e0000002200 */
[----:B------:R-:W1:Y:S01]  /*0020*/  LDC R0, c[0x0][0x360] ;  /* 0x0000d800ff007b82 */ /* 0x000e620000000800 */
[----:B------:R-:W2:Y:S07]  /*0030*/  S2R R7, SR_TID.Z ;  /* 0x0000000000077919 */ /* 0x000eae0000002300 */
[----:B------:R-:W0:Y:S08]  /*0040*/  S2UR UR4, SR_CTAID.Y ;  /* 0x00000000000479c3 */ /* 0x000e300000002600 */
[----:B------:R-:W0:Y:S08]  /*0050*/  LDC R2, c[0x0][0x364] ;  /* 0x0000d900ff027b82 */ /* 0x000e300000000800 */
[----:B------:R-:W2:Y:S08]  /*0060*/  S2UR UR5, SR_CTAID.Z ;  /* 0x00000000000579c3 */ /* 0x000eb00000002700 */
[----:B------:R-:W2:Y:S08]  /*0070*/  LDC R10, c[0x0][0x368] ;  /* 0x0000da00ff0a7b82 */ /* 0x000eb00000000800 */
[----:B------:R-:W3:Y:S01]  /*0080*/  LDC.64 R4, c[0x0][0x398] ;  /* 0x0000e600ff047b82 */ /* 0x000ee20000000a00 */
[----:B0-----:R-:W-:-:S05]  /*0090*/  IMAD R2, R2, UR4, R3 ;  /* 0x0000000402027c24 */ /* 0x001fca000f8e0203 */
[----:B------:R-:W-:Y:S02]  /*00a0*/  ISETP.NE.AND P0, PT, R2, RZ, PT ;  /* 0x000000ff0200720c */ /* 0x000fe40003f05270 */
[----:B------:R-:W1:Y:S01]  /*00b0*/  S2UR UR4, SR_CTAID.X ;  /* 0x00000000000479c3 */ /* 0x000e620000002500 */
[----:B--2---:R-:W-:Y:S01]  /*00c0*/  IMAD R10, R10, UR5, R7 ;  /* 0x000000050a0a7c24 */ /* 0x004fe2000f8e0207 */
[----:B------:R-:W0:Y:S04]  /*00d0*/  LDCU UR5, c[0x0][0x3a8] ;  /* 0x00007500ff0577ac */ /* 0x000e280008000800 */
[----:B------:R-:W-:Y:S01]  /*00e0*/  ISETP.EQ.OR P0, PT, R10, RZ, !P0 ;  /* 0x000000ff0a00720c */ /* 0x000fe20004702670 */
[----:B---3--:R-:W-:Y:S02]  /*00f0*/  VIADD R3, R5, 0xffffffff ;  /* 0xffffffff05037836 */ /* 0x008fe40000000000 */
[----:B------:R-:W-:-:S03]  /*0100*/  VIADD R7, R4, 0xffffffff ;  /* 0xffffffff04077836 */ /* 0x000fc60000000000 */
[----:B------:R-:W-:Y:S02]  /*0110*/  ISETP.GE.OR P0, PT, R10, R3, P0 ;  /* 0x000000030a00720c */ /* 0x000fe40000706670 */
[----:B------:R-:W1:Y:S02]  /*0120*/  S2R R3, SR_TID.X ;  /* 0x0000000000037919 */ /* 0x000e640000002100 */
[----:B------:R-:W-:-:S13]  /*0130*/  ISETP.GE.OR P0, PT, R2, R7, P0 ;  /* 0x000000070200720c */ /* 0x000fda0000706670 */
[----:B------:R-:W2:Y:S01]  /*0140*/  @!P0 LDC R6, c[0x0][0x3a4] ;  /* 0x0000e900ff068b82 */ /* 0x000ea20000000800 */
[----:B-1----:R-:W-:Y:S02]  /*0150*/  IMAD R0, R0, UR4, R3 ;  /* 0x0000000400007c24 */ /* 0x002fe4000f8e0203 */
[----:B--2---:R-:W-:-:S05]  /*0160*/  @!P0 VIADD R3, R6, 0xffffffff ;  /* 0xffffffff06038836 */ /* 0x004fca0000000000 */
[----:B------:R-:W-:-:S04]  /*0170*/  ISETP.GE.AND P0, PT, R0, R3, !P0 ;  /* 0x000000030000720c */ /* 0x000fc80004706270 */
[----:B0-----:R-:W-:-:S13]  /*0180*/  ISETP.GE.OR P0, PT, R0, UR5, !P0 ;  /* 0x0000000500007c0c */ /* 0x001fda000c706670 */
[----:B------:R-:W-:Y:S05]  /*0190*/  @P0 EXIT ;  /* 0x000000000000094d */ /* 0x000fea0003800000 */
[----:B------:R-:W-:Y:S01]  /*01a0*/  IMAD R11, R5, R4, RZ ;  /* 0x00000004050b7224 */ /* 0x000fe200078e02ff */
[----:B------:R-:W0:Y:S01]  /*01b0*/  LDCU.64 UR6, c[0x0][0x380] ;  /* 0x00007000ff0677ac */ /* 0x000e220008000a00 */
[----:B------:R-:W-:Y:S01]  /*01c0*/  IMAD R15, R2, R5, RZ ;  /* 0x00000005020f7224 */ /* 0x000fe200078e02ff */
[----:B------:R-:W1:Y:S01]  /*01d0*/  LDC.64 R8, c[0x0][0x380] ;  /* 0x0000e000ff087b82 */ /* 0x000e620000000a00 */
[----:B------:R-:W-:Y:S01]  /*01e0*/  IMAD R10, R10, R11, RZ ;  /* 0x0000000b0a0a7224 */ /* 0x000fe200078e02ff */
[----:B------:R-:W2:Y:S01]  /*01f0*/  LDCU.64 UR8, c[0x0][0x390] ;  /* 0x00007200ff0877ac */ /* 0x000ea20008000a00 */
[----:B------:R-:W-:Y:S01]  /*0200*/  SHF.R.S32.HI R4, RZ, 0x1f, R0 ;  /* 0x0000001fff047819 */ /* 0x000fe20000011400 */
[--C-:B------:R-:W-:Y:S01]  /*0210*/  IMAD.IADD R17, R0, 0x1, R15.reuse ;  /* 0x0000000100117824 */ /* 0x100fe200078e020f */
[--C-:B------:R-:W-:Y:S01]  /*0220*/  SHF.R.S32.HI R3, RZ, 0x1f, R15.reuse ;  /* 0x0000001fff037819 */ /* 0x100fe2000001140f */
[----:B------:R-:W3:Y:S01]  /*0230*/  LDCU.64 UR4, c[0x0][0x358] ;  /* 0x00006b00ff0477ac */ /* 0x000ee20008000a00 */
[----:B------:R-:W-:-:S02]  /*0240*/  IADD3 R7, P0, P1, R10, R0, R15 ;  /* 0x000000000a077210 */ /* 0x000fc4000791e00f */
[----:B------:R-:W-:-:S03]  /*0250*/  SHF.R.S32.HI R2, RZ, 0x1f, R10 ;  /* 0x0000001fff027819 */ /* 0x000fc6000001140a */
[----:B------:R-:W-:Y:S01]  /*0260*/  IMAD.SHL.U32 R6, R7, 0x8, RZ ;  /* 0x0000000807067824 */ /* 0x000fe200078e00ff */
[----:B------:R-:W-:-:S04]  /*0270*/  IADD3.X R4, PT, PT, R2, R4, R3, P0, P1 ;  /* 0x0000000402047210 */ /* 0x000fc800007e2403 */
[C---:B0-----:R-:W-:Y:S02]  /*0280*/  IADD3 R2, P0, PT, R6.reuse, UR6, RZ ;  /* 0x0000000606027c10 */ /* 0x041fe4000ff1e0ff */
[----:B------:R-:W-:Y:S02]  /*0290*/  SHF.L.U64.HI R4, R7, 0x3, R4 ;  /* 0x0000000307047819 */ /* 0x000fe40000010204 */
[----:B--2---:R-:W-:Y:S02]  /*02a0*/  IADD3 R6, P1, PT, R6, UR8, RZ ;  /* 0x0000000806067c10 */ /* 0x004fe4000ff3e0ff */
[C---:B------:R-:W-:Y:S02]  /*02b0*/  IADD3.X R3, PT, PT, R4.reuse, UR7, RZ, P0, !PT ;  /* 0x0000000704037c10 */ /* 0x040fe400087fe4ff */
[----:B------:R-:W-:Y:S01]  /*02c0*/  IADD3.X R7, PT, PT, R4, UR9, RZ, P1, !PT ;  /* 0x0000000904077c10 */ /* 0x000fe20008ffe4ff */
[----:B------:R-:W-:-:S03]  /*02d0*/  IMAD.IADD R4, R10, 0x1, R17 ;  /* 0x000000010a047824 */ /* 0x000fc600078e0211 */
[----:B---3--:R-:W2:Y:S01]  /*02e0*/  LDG.E.64 R2, desc[UR4][R2.64+-0x8] ;  /* 0xfffff80402027981 */ /* 0x008ea2000c1e1b00 */
[----:B-1----:R-:W-:-:S03]  /*02f0*/  IMAD.WIDE R18, R4, 0x8, R8 ;  /* 0x0000000804127825 */ /* 0x002fc600078e0208 */
[----:B------:R-:W2:Y:S04]  /*0300*/  LDG.E.64 R6, desc[UR4][R6.64+0x8] ;  /* 0x0000080406067981 */ /* 0x000ea8000c1e1b00 */
[----:B------:R-:W3:Y:S01]  /*0310*/  LDG.E.64 R12, desc[UR4][R18.64] ;  /* 0x00000004120c7981 */ /* 0x000ee2000c1e1b00 */
[----:B------:R-:W-:Y:S01]  /*0320*/  IADD3 R15, PT, PT, R0, -R5, R15 ;  /* 0x80000005000f7210 */ /* 0x000fe20007ffe00f */
[----:B------:R-:W-:Y:S01]  /*0330*/  IMAD.WIDE R22, R11, 0x8, R18 ;  /* 0x000000080b167825 */ /* 0x000fe200078e0212 */
[----:B------:R-:W-:-:S03]  /*0340*/  IADD3 R17, PT, PT, R17, R10, -R11 ;  /* 0x0000000a11117210 */ /* 0x000fc60007ffe80b */
[----:B------:R-:W-:Y:S02]  /*0350*/  IMAD.IADD R15, R10, 0x1, R15 ;  /* 0x000000010a0f7824 */ /* 0x000fe400078e020f */
[----:B------:R-:W-:-:S04]  /*0360*/  IMAD.WIDE R16, R17, 0x8, R8 ;  /* 0x0000000811107825 */ /* 0x000fc800078e0208 */
[----:B------:R-:W-:Y:S02]  /*0370*/  IMAD.WIDE R20, R15, 0x8, R8 ;  /* 0x000000080f147825 */ /* 0x000fe400078e0208 */
[----:B------:R-:W4:Y:S01]  /*0380*/  LDG.E.64 R16, desc[UR4][R16.64] ;  /* 0x0000000410107981 */ /* 0x000f22000c1e1b00 */
[----:B------:R-:W0:Y:S01]  /*0390*/  LDC.64 R8, c[0x0][0x3c0] ;  /* 0x0000f000ff087b82 */ /* 0x000e220000000a00 */
[----:B------:R-:W-:Y:S02]  /*03a0*/  IMAD.WIDE R14, R5, 0x8, R18 ;  /* 0x00000008050e7825 */ /* 0x000fe400078e0212 */
[----:B------:R1:W5:Y:S04]  /*03b0*/  LDG.E.64 R10, desc[UR4][R20.64] ;  /* 0x00000004140a7981 */ /* 0x000368000c1e1b00 */
[----:B------:R-:W5:Y:S04]  /*03c0*/  LDG.E.64 R14, desc[UR4][R14.64] ;  /* 0x000000040e0e7981 */ /* 0x000f68000c1e1b00 */
[----:B------:R3:W4:Y:S01]  /*03d0*/  LDG.E.64 R18, desc[UR4][R22.64] ;  /* 0x0000000416127981 */ /* 0x000722000c1e1b00 */
[----:B0-----:R-:W-:-:S06]  /*03e0*/  DMUL R8, R8, R8 ;  /* 0x0000000808087228 */ /* 0x001fcc0000000000 */
[----:B------:R-:W0:Y:S01]  /*03f0*/  MUFU.RCP64H R25, R9 ;  /* 0x0000000900197308 */ /* 0x000e220000001800 */
[----:B------:R-:W-:-:S06]  /*0400*/  IMAD.MOV.U32 R24, RZ, RZ, 0x1 ;  /* 0x00000001ff187424 */ /* 0x000fcc00078e00ff */
[----:B0-----:R-:W-:-:S08]  /*0410*/  DFMA R26, -R8, R24, 1 ;  /* 0x3ff00000081a742b */ /* 0x001fd00000000118 */
[----:B------:R-:W-:-:S08]  /*0420*/  DFMA R26, R26, R26, R26 ;  /* 0x0000001a1a1a722b */ /* 0x000fd0000000001a */
[----:B------:R-:W-:-:S08]  /*0430*/  DFMA R26, R24, R26, R24 ;  /* 0x0000001a181a722b */ /* 0x000fd00000000018 */
[----:B-1----:R-:W-:-:S08]  /*0440*/  DFMA R20, -R8, R26, 1 ;  /* 0x3ff000000814742b */ /* 0x002fd0000000011a */
[----:B------:R-:W-:Y:S01]  /*0450*/  DFMA R20, R26, R20, R26 ;  /* 0x000000141a14722b */ /* 0x000fe2000000001a */
[----:B------:R-:W-:Y:S01]  /*0460*/  BSSY.RECONVERGENT B0, `(.L_x_0) ;  /* 0x0000013000007945 */ /* 0x000fe20003800200 */
[----:B--2---:R-:W-:-:S08]  /*0470*/  DADD R6, R2, R6 ;  /* 0x0000000002067229 */ /* 0x004fd00000000006 */
[----:B---3--:R-:W-:-:S08]  /*0480*/  DFMA R6, R12, 2, R6 ;  /* 0x400000000c06782b */ /* 0x008fd00000000006 */
[----:B------:R-:W-:-:S08]  /*0490*/  DMUL R2, R6, R20 ;  /* 0x0000001406027228 */ /* 0x000fd00000000000 */
[----:B------:R-:W-:-:S08]  /*04a0*/  DFMA R22, -R8, R2, R6 ;  /* 0x000000020816722b */ /* 0x000fd00000000106 */
[----:B------:R-:W-:Y:S01]  /*04b0*/  DFMA R2, R20, R22, R2 ;  /* 0x000000161402722b */ /* 0x000fe20000000002 */
[----:B------:R-:W-:-:S09]  /*04c0*/  FSETP.GEU.AND P1, PT, |R7|, 6.5827683646048100446e-37, PT ;  /* 0x036000000700780b */ /* 0x000fd20003f2e200 */
[----:B------:R-:W-:Y:S01]  /*04d0*/  FFMA R0, RZ, R9, R3 ;  /* 0x00000009ff007223 */ /* 0x000fe20000000003 */
[----:B-----5:R-:W-:-:S04]  /*04e0*/  DADD R10, R10, R14 ;  /* 0x000000000a0a7229 */ /* 0x020fc8000000000e */
[----:B------:R-:W-:Y:S01]  /*04f0*/  FSETP.GT.AND P0, PT, |R0|, 1.469367938527859385e-39, PT ;  /* 0x001000000000780b */ /* 0x000fe20003f04200 */
[----:B----4-:R-:W-:-:S03]  /*0500*/  DADD R16, R16, R18 ;  /* 0x0000000010107229 */ /* 0x010fc60000000012 */
[----:B------:R-:W-:-:S05]  /*0510*/  DFMA R10, R12, 2, R10 ;  /* 0x400000000c0a782b */ /* 0x000fca000000000a */
[----:B------:R-:W-:-:S04]  /*0520*/  DFMA R12, R12, 2, R16 ;  /* 0x400000000c0c782b */ /* 0x000fc80000000010 */
[----:B------:R-:W-:Y:S07]  /*0530*/  @P0 BRA P1, `(.L_x_1) ;  /* 0x0000000000140947 */ /* 0x000fee0000800000 */
[----:B------:R-:W-:Y:S01]  /*0540*/  IMAD.MOV.U32 R17, RZ, RZ, R9 ;  /* 0x000000ffff117224 */ /* 0x000fe200078e0009 */
[----:B------:R-:W-:-:S07]  /*0550*/  MOV R0, 0x570 ;  /* 0x0000057000007802 */ /* 0x000fce0000000f00 */
[----:B------:R-:W-:Y:S05]  /*0560*/  CALL.REL.NOINC `($__internal_0_$__cuda_sm20_div_rn_f64_full) ;  /* 0x0000000000e87944 */ /* 0x000fea0003c00000 */
[----:B------:R-:W-:Y:S02]  /*0570*/  IMAD.MOV.U32 R2, RZ, RZ, R8 ;  /* 0x000000ffff027224 */ /* 0x000fe400078e0008 */
[----:B------:R-:W-:-:S07]  /*0580*/  IMAD.MOV.U32 R3, RZ, RZ, R9 ;  /* 0x000000ffff037224 */ /* 0x000fce00078e0009 */
.L_x_1:
[----:B------:R-:W-:Y:S05]  /*0590*/  BSYNC.RECONVERGENT B0 ;  /* 0x0000000000007941 */ /* 0x000fea0003800200 */
.L_x_0:
[----:B------:R-:W0:Y:S01]  /*05a0*/  LDC.64 R8, c[0x0][0x3b0] ;  /* 0x0000ec00ff087b82 */ /* 0x000e220000000a00 */
[----:B------:R-:W-:Y:S01]  /*05b0*/  IMAD.MOV.U32 R6, RZ, RZ, 0x1 ;  /* 0x00000001ff067424 */ /* 0x000fe200078e00ff */
[----:B------:R-:W-:Y:S01]  /*05c0*/  FSETP.GEU.AND P1, PT, |R11|, 6.5827683646048100446e-37, PT ;  /* 0x036000000b00780b */ /* 0x000fe20003f2e200 */
[----:B------:R-:W-:Y:S01]  /*05d0*/  BSSY.RECONVERGENT B0, `(.L_x_2) ;  /* 0x0000015000007945 */ /* 0x000fe20003800200 */
[----:B0-----:R-:W-:-:S06]  /*05e0*/  DMUL R8, R8, R8 ;  /* 0x0000000808087228 */ /* 0x001fcc0000000000 */
[----:B------:R-:W0:Y:S02]  /*05f0*/  MUFU.RCP64H R7, R9 ;  /* 0x0000000900077308 */ /* 0x000e240000001800 */
[----:B0-----:R-:W-:-:S08]  /*0600*/  DFMA R14, -R8, R6, 1 ;  /* 0x3ff00000080e742b */ /* 0x001fd00000000106 */
[----:B------:R-:W-:-:S08]  /*0610*/  DFMA R14, R14, R14, R14 ;  /* 0x0000000e0e0e722b */ /* 0x000fd0000000000e */
[----:B------:R-:W-:-:S08]  /*0620*/  DFMA R14, R6, R14, R6 ;  /* 0x0000000e060e722b */ /* 0x000fd00000000006 */
[----:B------:R-:W-:-:S08]  /*0630*/  DFMA R6, -R8, R14, 1 ;  /* 0x3ff000000806742b */ /* 0x000fd0000000010e */
[----:B------:R-:W-:-:S08]  /*0640*/  DFMA R6, R14, R6, R14 ;  /* 0x000000060e06722b */ /* 0x000fd0000000000e */
[----:B------:R-:W-:-:S08]  /*0650*/  DMUL R14, R10, R6 ;  /* 0x000000060a0e7228 */ /* 0x000fd00000000000 */
[----:B------:R-:W-:-:S08]  /*0660*/  DFMA R16, -R8, R14, R10 ;  /* 0x0000000e0810722b */ /* 0x000fd0000000010a */
[----:B------:R-:W-:-:S10]  /*0670*/  DFMA R6, R6, R16, R14 ;  /* 0x000000100606722b */ /* 0x000fd4000000000e */
[----:B------:R-:W-:-:S05]  /*0680*/  FFMA R0, RZ, R9, R7 ;  /* 0x00000009ff007223 */ /* 0x000fca0000000007 */
[----:B------:R-:W-:-:S13]  /*0690*/  FSETP.GT.AND P0, PT, |R0|, 1.469367938527859385e-39, PT ;  /* 0x001000000000780b */ /* 0x000fda0003f04200 */
[----:B------:R-:W-:Y:S05]  /*06a0*/  @P0 BRA P1, `(.L_x_3) ;  /* 0x00000000001c0947 */ /* 0x000fea0000800000 */
[----:B------:R-:W-:Y:S01]  /*06b0*/  IMAD.MOV.U32 R6, RZ, RZ, R10 ;  /* 0x000000ffff067224 */ /* 0x000fe200078e000a */
[----:B------:R-:W-:Y:S01]  /*06c0*/  MOV R0, 0x700 ;  /* 0x0000070000007802 */ /* 0x000fe20000000f00 */
[----:B------:R-:W-:Y:S02]  /*06d0*/  IMAD.MOV.U32 R7, RZ, RZ, R11 ;  /* 0x000000ffff077224 */ /* 0x000fe400078e000b */
[----:B------:R-:W-:-:S07]  /*06e0*/  IMAD.MOV.U32 R17, RZ, RZ, R9 ;  /* 0x000000ffff117224 */ /* 0x000fce00078e0009 */
[----:B------:R-:W-:Y:S05]  /*06f0*/  CALL.REL.NOINC `($__internal_0_$__cuda_sm20_div_rn_f64_full) ;  /* 0x0000000000847944 */ /* 0x000fea0003c00000 */
[----:B------:R-:W-:Y:S02]  /*0700*/  IMAD.MOV.U32 R6, RZ, RZ, R8 ;  /* 0x000000ffff067224 */ /* 0x000fe400078e0008 */
[----:B------:R-:W-:-:S07]  /*0710*/  IMAD.MOV.U32 R7, RZ, RZ, R9 ;  /* 0x000000ffff077224 */ /* 0x000fce00078e0009 */
.L_x_3:
[----:B------:R-:W-:Y:S05]  /*0720*/  BSYNC.RECONVERGENT B0 ;  /* 0x0000000000007941 */ /* 0x000fea0003800200 */
.L_x_2:
[----:B------:R-:W0:Y:S01]  /*0730*/  LDC.64 R10, c[0x0][0x3b8] ;  /* 0x0000ee00ff0a7b82 */ /* 0x000e220000000a00 */
[----:B------:R-:W-:Y:S01]  /*0740*/  IMAD.MOV.U32 R8, RZ, RZ, 0x1 ;  /* 0x00000001ff087424 */ /* 0x000fe200078e00ff */
[----:B------:R-:W-:Y:S01]  /*0750*/  FSETP.GEU.AND P1, PT, |R13|, 6.5827683646048100446e-37, PT ;  /* 0x036000000d00780b */ /* 0x000fe20003f2e200 */
[----:B------:R-:W-:Y:S01]  /*0760*/  BSSY.RECONVERGENT B0, `(.L_x_4) ;  /* 0x0000015000007945 */ /* 0x000fe20003800200 */
[----:B------:R-:W-:Y:S02]  /*0770*/  DADD R2, R6, R2 ;  /* 0x0000000006027229 */ /* 0x000fe40000000002 */
        /* <DEDUP_REMOVED lines=16> */
[----:B------:R-:W-:Y:S02]  /*0880*/  IMAD.MOV.U32 R8, RZ, RZ, R10 ;  /* 0x000000ffff087224 */ /* 0x000fe400078e000a */
[----:B------:R-:W-:-:S07]  /*0890*/  IMAD.MOV.U32 R17, RZ, RZ, R11 ;  /* 0x000000ffff117224 */ /* 0x000fce00078e000b */
[----:B------:R-:W-:Y:S05]  /*08a0*/  CALL.REL.NOINC `($__internal_0_$__cuda_sm20_div_rn_f64_full) ;  /* 0x0000000000187944 */ /* 0x000fea0003c00000 */
.L_x_5:
[----:B------:R-:W-:Y:S05]  /*08b0*/  BSYNC.RECONVERGENT B0 ;  /* 0x0000000000007941 */ /* 0x000fea0003800200 */
.L_x_4:
[----:B------:R-:W0:Y:S01]  /*08c0*/  LDC.64 R6, c[0x0][0x388] ;  /* 0x0000e200ff067b82 */ /* 0x000e220000000a00 */
[----:B------:R-:W-:Y:S01]  /*08d0*/  DADD R2, R2, R8 ;  /* 0x0000000002027229 */ /* 0x000fe20000000008 */
[----:B0-----:R-:W-:-:S06]  /*08e0*/  IMAD.WIDE R4, R4, 0x8, R6 ;  /* 0x0000000804047825 */ /* 0x001fcc00078e0206 */
[----:B------:R-:W-:Y:S01]  /*08f0*/  STG.E.64 desc[UR4][R4.64], R2 ;  /* 0x0000000204007986 */ /* 0x000fe2000c101b04 */
[----:B------:R-:W-:Y:S05]  /*0900*/  EXIT ;  /* 0x000000000000794d */ /* 0x000fea0003800000 */
        .weak           $__internal_0_$__cuda_sm20_div_rn_f64_full
        .type           $__internal_0_$__cuda_sm20_div_rn_f64_full,@function
        .size           $__internal_0_$__cuda_sm20_div_rn_f64_full,(.L_x_12 - $__internal_0_$__cuda_sm20_div_rn_f64_full)
$__internal_0_$__cuda_sm20_div_rn_f64_full:
[C---:B------:R-:W-:Y:S01]  /*0910*/  FSETP.GEU.AND P0, PT, |R17|.reuse, 1.469367938527859385e-39, PT ;  /* 0x001000001100780b */ /* 0x040fe20003f0e200 */
[--C-:B------:R-:W-:Y:S01]  /*0920*/  IMAD.MOV.U32 R16, RZ, RZ, R8.reuse ;  /* 0x000000ffff107224 */ /* 0x100fe200078e0008 */
[C---:B------:R-:W-:Y:S01]  /*0930*/  LOP3.LUT R14, R17.reuse, 0x800fffff, RZ, 0xc0, !PT ;  /* 0x800fffff110e7812 */ /* 0x040fe200078ec0ff */
[----:B------:R-:W-:Y:S01]  /*0940*/  IMAD.MOV.U32 R19, RZ, RZ, R7 ;  /* 0x000000ffff137224 */ /* 0x000fe200078e0007 */
[----:B------:R-:W-:Y:S01]  /*0950*/  LOP3.LUT R26, R17, 0x7ff00000, RZ, 0xc0, !PT ;  /* 0x7ff00000111a7812 */ /* 0x000fe200078ec0ff */
[----:B------:R-:W-:Y:S01]  /*0960*/  IMAD.MOV.U32 R20, RZ, RZ, 0x1 ;  /* 0x00000001ff147424 */ /* 0x000fe200078e00ff */
[----:B------:R-:W-:Y:S01]  /*0970*/  LOP3.LUT R15, R14, 0x3ff00000, RZ, 0xfc, !PT ;  /* 0x3ff000000e0f7812 */ /* 0x000fe200078efcff */
[----:B------:R-:W-:Y:S01]  /*0980*/  IMAD.MOV.U32 R14, RZ, RZ, R8 ;  /* 0x000000ffff0e7224 */ /* 0x000fe200078e0008 */
[C---:B------:R-:W-:Y:S01]  /*0990*/  FSETP.GEU.AND P2, PT, |R19|.reuse, 1.469367938527859385e-39, PT ;  /* 0x001000001300780b */ /* 0x040fe20003f4e200 */
[----:B------:R-:W-:Y:S01]  /*09a0*/  IMAD.MOV.U32 R18, RZ, RZ, R6 ;  /* 0x000000ffff127224 */ /* 0x000fe200078e0006 */
[----:B------:R-:W-:Y:S01]  /*09b0*/  LOP3.LUT R5, R19, 0x7ff00000, RZ, 0xc0, !PT ;  /* 0x7ff0000013057812 */ /* 0x000fe200078ec0ff */
[----:B------:R-:W-:Y:S02]  /*09c0*/  BSSY.RECONVERGENT B1, `(.L_x_6) ;  /* 0x000004f000017945 */ /* 0x000fe40003800200 */
[----:B------:R-:W-:Y:S01]  /*09d0*/  @!P0 DMUL R14, R16, 8.98846567431157953865e+307 ;  /* 0x7fe00000100e8828 */ /* 0x000fe20000000000 */
[----:B------:R-:W-:-:S05]  /*09e0*/  ISETP.GE.U32.AND P1, PT, R5, R26, PT ;  /* 0x0000001a0500720c */ /* 0x000fca0003f26070 */
[----:B------:R-:W0:Y:S02]  /*09f0*/  MUFU.RCP64H R21, R15 ;  /* 0x0000000f00157308 */ /* 0x000e240000001800 */
[----:B------:R-:W-:Y:S01]  /*0a00*/  @!P2 LOP3.LUT R6, R17, 0x7ff00000, RZ, 0xc0, !PT ;  /* 0x7ff000001106a812 */ /* 0x000fe200078ec0ff */
[----:B------:R-:W-:Y:S01]  /*0a10*/  @!P2 IMAD.MOV.U32 R24, RZ, RZ, RZ ;  /* 0x000000ffff18a224 */ /* 0x000fe200078e00ff */
[----:B------:R-:W-:Y:S02]  /*0a20*/  @!P0 LOP3.LUT R26, R15, 0x7ff00000, RZ, 0xc0, !PT ;  /* 0x7ff000000f1a8812 */ /* 0x000fe400078ec0ff */
[----:B------:R-:W-:Y:S01]  /*0a30*/  @!P2 ISETP.GE.U32.AND P3, PT, R5, R6, PT ;  /* 0x000000060500a20c */ /* 0x000fe20003f66070 */
[----:B------:R-:W-:-:S05]  /*0a40*/  IMAD.MOV.U32 R6, RZ, RZ, 0x1ca00000 ;  /* 0x1ca00000ff067424 */ /* 0x000fca00078e00ff */
[----:B------:R-:W-:-:S04]  /*0a50*/  @!P2 SEL R7, R6, 0x63400000, !P3 ;  /* 0x634000000607a807 */ /* 0x000fc80005800000 */
[----:B------:R-:W-:Y:S01]  /*0a60*/  @!P2 LOP3.LUT R7, R7, 0x80000000, R19, 0xf8, !PT ;  /* 0x800000000707a812 */ /* 0x000fe200078ef813 */
[----:B0-----:R-:W-:-:S03]  /*0a70*/  DFMA R8, R20, -R14, 1 ;  /* 0x3ff000001408742b */ /* 0x001fc6000000080e */
[----:B------:R-:W-:Y:S01]  /*0a80*/  @!P2 LOP3.LUT R25, R7, 0x100000, RZ, 0xfc, !PT ;  /* 0x001000000719a812 */ /* 0x000fe200078efcff */
[----:B------:R-:W-:-:S04]  /*0a90*/  IMAD.MOV.U32 R7, RZ, RZ, R5 ;  /* 0x000000ffff077224 */ /* 0x000fc800078e0005 */
[----:B------:R-:W-:-:S08]  /*0aa0*/  DFMA R8, R8, R8, R8 ;  /* 0x000000080808722b */ /* 0x000fd00000000008 */
[----:B------:R-:W-:Y:S01]  /*0ab0*/  DFMA R20, R20, R8, R20 ;  /* 0x000000081414722b */ /* 0x000fe20000000014 */
[----:B------:R-:W-:Y:S01]  /*0ac0*/  SEL R9, R6, 0x63400000, !P1 ;  /* 0x6340000006097807 */ /* 0x000fe20004800000 */
[----:B------:R-:W-:-:S03]  /*0ad0*/  IMAD.MOV.U32 R8, RZ, RZ, R18 ;  /* 0x000000ffff087224 */ /* 0x000fc600078e0012 */
[----:B------:R-:W-:-:S03]  /*0ae0*/  LOP3.LUT R9, R9, 0x800fffff, R19, 0xf8, !PT ;  /* 0x800fffff09097812 */ /* 0x000fc600078ef813 */
[----:B------:R-:W-:-:S03]  /*0af0*/  DFMA R22, R20, -R14, 1 ;  /* 0x3ff000001416742b */ /* 0x000fc6000000080e */
[----:B------:R-:W-:-:S05]  /*0b00*/  @!P2 DFMA R8, R8, 2, -R24 ;  /* 0x400000000808a82b */ /* 0x000fca0000000818 */
[----:B------:R-:W-:-:S05]  /*0b10*/  DFMA R22, R20, R22, R20 ;  /* 0x000000161416722b */ /* 0x000fca0000000014 */
[----:B------:R-:W-:-:S03]  /*0b20*/  @!P2 LOP3.LUT R7, R9, 0x7ff00000, RZ, 0xc0, !PT ;  /* 0x7ff000000907a812 */ /* 0x000fc600078ec0ff */
[----:B------:R-:W-:Y:S02]  /*0b30*/  DMUL R20, R22, R8 ;  /* 0x0000000816147228 */ /* 0x000fe40000000000 */
[----:B------:R-:W-:-:S05]  /*0b40*/  VIADD R27, R7, 0xffffffff ;  /* 0xffffffff071b7836 */ /* 0x000fca0000000000 */
[----:B------:R-:W-:Y:S01]  /*0b50*/  ISETP.GT.U32.AND P0, PT, R27, 0x7feffffe, PT ;  /* 0x7feffffe1b00780c */ /* 0x000fe20003f04070 */
[----:B------:R-:W-:Y:S01]  /*0b60*/  VIADD R27, R26, 0xffffffff ;  /* 0xffffffff1a1b7836 */ /* 0x000fe20000000000 */
[----:B------:R-:W-:-:S04]  /*0b70*/  DFMA R24, R20, -R14, R8 ;  /* 0x8000000e1418722b */ /* 0x000fc80000000008 */
[----:B------:R-:W-:-:S04]  /*0b80*/  ISETP.GT.U32.OR P0, PT, R27, 0x7feffffe, P0 ;  /* 0x7feffffe1b00780c */ /* 0x000fc80000704470 */
[----:B------:R-:W-:-:S09]  /*0b90*/  DFMA R24, R22, R24, R20 ;  /* 0x000000181618722b */ /* 0x000fd20000000014 */
[----:B------:R-:W-:Y:S05]  /*0ba0*/  @P0 BRA `(.L_x_7) ;  /* 0x00000000006c0947 */ /* 0x000fea0003800000 */
[----:B------:R-:W-:-:S04]  /*0bb0*/  LOP3.LUT R18, R17, 0x7ff00000, RZ, 0xc0, !PT ;  /* 0x7ff0000011127812 */ /* 0x000fc800078ec0ff */
[CC--:B------:R-:W-:Y:S02]  /*0bc0*/  VIADDMNMX R7, R5.reuse, -R18.reuse, 0xb9600000, !PT ;  /* 0xb960000005077446 */ /* 0x0c0fe40007800912 */
[----:B------:R-:W-:Y:S02]  /*0bd0*/  ISETP.GE.U32.AND P0, PT, R5, R18, PT ;  /* 0x000000120500720c */ /* 0x000fe40003f06070 */
[----:B------:R-:W-:Y:S02]  /*0be0*/  VIMNMX R5, PT, PT, R7, 0x46a00000, PT ;  /* 0x46a0000007057848 */ /* 0x000fe40003fe0100 */
[----:B------:R-:W-:-:S05]  /*0bf0*/  SEL R6, R6, 0x63400000, !P0 ;  /* 0x6340000006067807 */ /* 0x000fca0004000000 */
[----:B------:R-:W-:Y:S02]  /*0c00*/  IMAD.IADD R5, R5, 0x1, -R6 ;  /* 0x0000000105057824 */ /* 0x000fe400078e0a06 */
[----:B------:R-:W-:Y:S02]  /*0c10*/  IMAD.MOV.U32 R6, RZ, RZ, RZ ;  /* 0x000000ffff067224 */ /* 0x000fe400078e00ff */
[----:B------:R-:W-:-:S06]  /*0c20*/  VIADD R7, R5, 0x7fe00000 ;  /* 0x7fe0000005077836 */ /* 0x000fcc0000000000 */
[----:B------:R-:W-:-:S10]  /*0c30*/  DMUL R20, R24, R6 ;  /* 0x0000000618147228 */ /* 0x000fd40000000000 */
[----:B------:R-:W-:-:S13]  /*0c40*/  FSETP.GTU.AND P0, PT, |R21|, 1.469367938527859385e-39, PT ;  /* 0x001000001500780b */ /* 0x000fda0003f0c200 */
[----:B------:R-:W-:Y:S05]  /*0c50*/  @P0 BRA `(.L_x_8) ;  /* 0x0000000000940947 */ /* 0x000fea0003800000 */
[----:B------:R-:W-:Y:S01]  /*0c60*/  DFMA R8, R24, -R14, R8 ;  /* 0x8000000e1808722b */ /* 0x000fe20000000008 */
[----:B------:R-:W-:-:S09]  /*0c70*/  IMAD.MOV.U32 R6, RZ, RZ, RZ ;  /* 0x000000ffff067224 */ /* 0x000fd200078e00ff */
[C---:B------:R-:W-:Y:S02]  /*0c80*/  FSETP.NEU.AND P0, PT, R9.reuse, RZ, PT ;  /* 0x000000ff0900720b */ /* 0x040fe40003f0d000 */
[----:B------:R-:W-:-:S04]  /*0c90*/  LOP3.LUT R17, R9, 0x80000000, R17, 0x48, !PT ;  /* 0x8000000009117812 */ /* 0x000fc800078e4811 */
[----:B------:R-:W-:-:S07]  /*0ca0*/  LOP3.LUT R7, R17, R7, RZ, 0xfc, !PT ;  /* 0x0000000711077212 */ /* 0x000fce00078efcff */
[----:B------:R-:W-:Y:S05]  /*0cb0*/  @!P0 BRA `(.L_x_8) ;  /* 0x00000000007c8947 */ /* 0x000fea0003800000 */
[----:B------:R-:W-:Y:S01]  /*0cc0*/  IMAD.MOV R9, RZ, RZ, -R5 ;  /* 0x000000ffff097224 */ /* 0x000fe200078e0a05 */
[----:B------:R-:W-:Y:S01]  /*0cd0*/  DMUL.RP R6, R24, R6 ;  /* 0x0000000618067228 */ /* 0x000fe20000008000 */
[----:B------:R-:W-:Y:S01]  /*0ce0*/  IMAD.MOV.U32 R8, RZ, RZ, RZ ;  /* 0x000000ffff087224 */ /* 0x000fe200078e00ff */
[----:B------:R-:W-:-:S05]  /*0cf0*/  IADD3 R5, PT, PT, -R5, -0x43300000, RZ ;  /* 0xbcd0000005057810 */ /* 0x000fca0007ffe1ff */
[----:B------:R-:W-:-:S03]  /*0d00*/  DFMA R8, R20, -R8, R24 ;  /* 0x800000081408722b */ /* 0x000fc60000000018 */
[----:B------:R-:W-:-:S07]  /*0d10*/  LOP3.LUT R17, R7, R17, RZ, 0x3c, !PT ;  /* 0x0000001107117212 */ /* 0x000fce00078e3cff */
[----:B------:R-:W-:-:S04]  /*0d20*/  FSETP.NEU.AND P0, PT, |R9|, R5, PT ;  /* 0x000000050900720b */ /* 0x000fc80003f0d200 */
[----:B------:R-:W-:Y:S02]  /*0d30*/  FSEL R20, R6, R20, !P0 ;  /* 0x0000001406147208 */ /* 0x000fe40004000000 */
[----:B------:R-:W-:Y:S01]  /*0d40*/  FSEL R21, R17, R21, !P0 ;  /* 0x0000001511157208 */ /* 0x000fe20004000000 */
[----:B------:R-:W-:Y:S06]  /*0d50*/  BRA `(.L_x_8) ;  /* 0x0000000000547947 */ /* 0x000fec0003800000 */
.L_x_7:
[----:B------:R-:W-:-:S14]  /*0d60*/  DSETP.NAN.AND P0, PT, R18, R18, PT ;  /* 0x000000121200722a */ /* 0x000fdc0003f08000 */
[----:B------:R-:W-:Y:S05]  /*0d70*/  @P0 BRA `(.L_x_9) ;  /* 0x0000000000440947 */ /* 0x000fea0003800000 */
[----:B------:R-:W-:-:S14]  /*0d80*/  DSETP.NAN.AND P0, PT, R16, R16, PT ;  /* 0x000000101000722a */ /* 0x000fdc0003f08000 */
[----:B------:R-:W-:Y:S05]  /*0d90*/  @P0 BRA `(.L_x_10) ;  /* 0x0000000000300947 */ /* 0x000fea0003800000 */
[----:B------:R-:W-:Y:S01]  /*0da0*/  ISETP.NE.AND P0, PT, R7, R26, PT ;  /* 0x0000001a0700720c */ /* 0x000fe20003f05270 */
[----:B------:R-:W-:Y:S02]  /*0db0*/  IMAD.MOV.U32 R20, RZ, RZ, 0x0 ;  /* 0x00000000ff147424 */ /* 0x000fe400078e00ff */
[----:B------:R-:W-:-:S10]  /*0dc0*/  IMAD.MOV.U32 R21, RZ, RZ, -0x80000 ;  /* 0xfff80000ff157424 */ /* 0x000fd400078e00ff */
[----:B------:R-:W-:Y:S05]  /*0dd0*/  @!P0 BRA `(.L_x_8) ;  /* 0x0000000000348947 */ /* 0x000fea0003800000 */
[----:B------:R-:W-:Y:S02]  /*0de0*/  ISETP.NE.AND P0, PT, R7, 0x7ff00000, PT ;  /* 0x7ff000000700780c */ /* 0x000fe40003f05270 */
[----:B------:R-:W-:Y:S02]  /*0df0*/  LOP3.LUT R21, R19, 0x80000000, R17, 0x48, !PT ;  /* 0x8000000013157812 */ /* 0x000fe400078e4811 */
[----:B------:R-:W-:-:S13]  /*0e00*/  ISETP.EQ.OR P0, PT, R26, RZ, !P0 ;  /* 0x000000ff1a00720c */ /* 0x000fda0004702670 */
[----:B------:R-:W-:Y:S01]  /*0e10*/  @P0 LOP3.LUT R5, R21, 0x7ff00000, RZ, 0xfc, !PT ;  /* 0x7ff0000015050812 */ /* 0x000fe200078efcff */
[----:B------:R-:W-:Y:S02]  /*0e20*/  @!P0 IMAD.MOV.U32 R20, RZ, RZ, RZ ;  /* 0x000000ffff148224 */ /* 0x000fe400078e00ff */
[----:B------:R-:W-:Y:S02]  /*0e30*/  @P0 IMAD.MOV.U32 R20, RZ, RZ, RZ ;  /* 0x000000ffff140224 */ /* 0x000fe400078e00ff */
[----:B------:R-:W-:Y:S01]  /*0e40*/  @P0 IMAD.MOV.U32 R21, RZ, RZ, R5 ;  /* 0x000000ffff150224 */ /* 0x000fe200078e0005 */
[----:B------:R-:W-:Y:S06]  /*0e50*/  BRA `(.L_x_8) ;  /* 0x0000000000147947 */ /* 0x000fec0003800000 */
.L_x_10:
[----:B------:R-:W-:Y:S01]  /*0e60*/  LOP3.LUT R21, R17, 0x80000, RZ, 0xfc, !PT ;  /* 0x0008000011157812 */ /* 0x000fe200078efcff */
[----:B------:R-:W-:Y:S01]  /*0e70*/  IMAD.MOV.U32 R20, RZ, RZ, R16 ;  /* 0x000000ffff147224 */ /* 0x000fe200078e0010 */
[----:B------:R-:W-:Y:S06]  /*0e80*/  BRA `(.L_x_8) ;  /* 0x0000000000087947 */ /* 0x000fec0003800000 */
.L_x_9:
[----:B------:R-:W-:Y:S01]  /*0e90*/  LOP3.LUT R21, R19, 0x80000, RZ, 0xfc, !PT ;  /* 0x0008000013157812 */ /* 0x000fe200078efcff */
[----:B------:R-:W-:-:S07]  /*0ea0*/  IMAD.MOV.U32 R20, RZ, RZ, R18 ;  /* 0x000000ffff147224 */ /* 0x000fce00078e0012 */
.L_x_8:
[----:B------:R-:W-:Y:S05]  /*0eb0*/  BSYNC.RECONVERGENT B1 ;  /* 0x0000000000017941 */ /* 0x000fea0003800200 */
.L_x_6:
[----:B------:R-:W-:Y:S02]  /*0ec0*/  IMAD.MOV.U32 R6, RZ, RZ, R0 ;  /* 0x000000ffff067224 */ /* 0x000fe400078e0000 */
[----:B------:R-:W-:Y:S02]  /*0ed0*/  IMAD.MOV.U32 R7, RZ, RZ, 0x0 ;  /* 0x00000000ff077424 */ /* 0x000fe400078e00ff */
[----:B------:R-:W-:Y:S02]  /*0ee0*/  IMAD.MOV.U32 R8, RZ, RZ, R20 ;  /* 0x000000ffff087224 */ /* 0x000fe400078e0014 */
[----:B------:R-:W-:Y:S01]  /*0ef0*/  IMAD.MOV.U32 R9, RZ, RZ, R21 ;  /* 0x000000ffff097224 */ /* 0x000fe200078e0015 */
[----:B------:R-:W-:Y:S06]  /*0f00*/  RET.REL.NODEC R6 `(_Z6kernelPdS_S_iiiiiddd) ;  /* 0xfffffff0063c7950 */ /* 0x000fec0003c3ffff */
.L_x_11:
[----:B------:R-:W-:-:S00]  /*0f10*/  BRA `(.L_x_11) ;  /* 0xfffffffc00fc7947 */ /* 0x000fc0000383ffff */
[----:B------:R-:W-:-:S00]  /*0f20*/  NOP ;  /* 0x0000000000007918 */ /* 0x000fc00000000000 */
        /* <DEDUP_REMOVED lines=13> */
.L_x_12:


//--------------------- .nv.shared.reserved.0     --------------------------
	.section	.nv.shared.reserved.0,"aw",@nobits
	.weak		__nv_reservedSMEM_offset_0_alias
	.size		__nv_reservedSMEM_offset_0_alias, 0, 64
	.other		__nv_reservedSMEM_offset_0_alias,@"STO_CUDA_RESERVED_SHARED STV_DEFAULT"
__nv_reservedSMEM_offset_0_alias:
	.zero		0
	.zero		64


//--------------------- .nv.constant0._Z6kernelPdS_S_iiiiiddd --------------------------
	.section	.nv.constant0._Z6kernelPdS_S_iiiiiddd,"a",@progbits
	.sectionflags	@""
	.align	4
.nv.constant0._Z6kernelPdS_S_iiiiiddd:
	.zero		968


//--------------------- SYMBOLS --------------------------

	.type		.nv.reservedSmem.offset0,@object
	.size		.nv.reservedSmem.offset0,0x4
